//
// Generated by NVIDIA NVVM Compiler
//
// Compiler Build ID: CL-36424714
// Cuda compilation tools, release 13.0, V13.0.88
// Based on NVVM 20.0.0
//

.version 9.0
.target sm_100
.address_size 64

	// .globl	_Z25saturate_histogram_kernelPjmm
.extern .shared .align 16 .b8 sharedMem[];

.visible .entry _Z25saturate_histogram_kernelPjmm(
	.param .u64 .ptr .align 1 _Z25saturate_histogram_kernelPjmm_param_0,
	.param .u64 _Z25saturate_histogram_kernelPjmm_param_1,
	.param .u64 _Z25saturate_histogram_kernelPjmm_param_2
)
{
	.reg .pred 	%p<3>;
	.reg .b32 	%r<7>;
	.reg .b64 	%rd<14>;

	ld.param.u64 	%rd6, [_Z25saturate_histogram_kernelPjmm_param_0];
	ld.param.u64 	%rd7, [_Z25saturate_histogram_kernelPjmm_param_1];
	ld.param.u64 	%rd8, [_Z25saturate_histogram_kernelPjmm_param_2];
	mov.u32 	%r2, %ctaid.x;
	mov.u32 	%r3, %ntid.x;
	mov.u32 	%r4, %tid.x;
	mad.lo.s32 	%r5, %r2, %r3, %r4;
	cvt.u64.u32 	%rd13, %r5;
	mov.u32 	%r6, %nctaid.x;
	mul.lo.s32 	%r1, %r3, %r6;
	setp.le.u64 	%p1, %rd7, %rd13;
	@%p1 bra 	$L__BB0_3;
	cvt.u64.u32 	%rd2, %r1;
	cvta.to.global.u64 	%rd3, %rd6;
$L__BB0_2:
	shl.b64 	%rd9, %rd13, 2;
	add.s64 	%rd10, %rd3, %rd9;
	ld.global.u32 	%rd11, [%rd10];
	min.u64 	%rd12, %rd8, %rd11;
	st.global.u32 	[%rd10], %rd12;
	add.s64 	%rd13, %rd13, %rd2;
	setp.lt.u64 	%p2, %rd13, %rd7;
	@%p2 bra 	$L__BB0_2;
$L__BB0_3:
	ret;

}
	// .globl	_Z24histogram1D_basic_kernelPKiPjmm
.visible .entry _Z24histogram1D_basic_kernelPKiPjmm(
	.param .u64 .ptr .align 1 _Z24histogram1D_basic_kernelPKiPjmm_param_0,
	.param .u64 .ptr .align 1 _Z24histogram1D_basic_kernelPKiPjmm_param_1,
	.param .u64 _Z24histogram1D_basic_kernelPKiPjmm_param_2,
	.param .u64 _Z24histogram1D_basic_kernelPKiPjmm_param_3
)
{
	.reg .pred 	%p<3>;
	.reg .b32 	%r<9>;
	.reg .b64 	%rd<15>;

	ld.param.u64 	%rd7, [_Z24histogram1D_basic_kernelPKiPjmm_param_0];
	ld.param.u64 	%rd8, [_Z24histogram1D_basic_kernelPKiPjmm_param_1];
	ld.param.u64 	%rd9, [_Z24histogram1D_basic_kernelPKiPjmm_param_2];
	mov.u32 	%r2, %ctaid.x;
	mov.u32 	%r3, %ntid.x;
	mov.u32 	%r4, %tid.x;
	mad.lo.s32 	%r5, %r2, %r3, %r4;
	cvt.u64.u32 	%rd14, %r5;
	mov.u32 	%r6, %nctaid.x;
	mul.lo.s32 	%r1, %r3, %r6;
	setp.le.u64 	%p1, %rd9, %rd14;
	@%p1 bra 	$L__BB1_3;
	cvt.u64.u32 	%rd2, %r1;
	cvta.to.global.u64 	%rd3, %rd7;
	cvta.to.global.u64 	%rd4, %rd8;
$L__BB1_2:
	shl.b64 	%rd10, %rd14, 2;
	add.s64 	%rd11, %rd3, %rd10;
	ld.global.u32 	%r7, [%rd11];
	mul.wide.s32 	%rd12, %r7, 4;
	add.s64 	%rd13, %rd4, %rd12;
	atom.global.add.u32 	%r8, [%rd13], 1;
	add.s64 	%rd14, %rd14, %rd2;
	setp.lt.u64 	%p2, %rd14, %rd9;
	@%p2 bra 	$L__BB1_2;
$L__BB1_3:
	ret;

}
	// .globl	_Z23histogram1D_smem_kernelPKiPjmm
.visible .entry _Z23histogram1D_smem_kernelPKiPjmm(
	.param .u64 .ptr .align 1 _Z23histogram1D_smem_kernelPKiPjmm_param_0,
	.param .u64 .ptr .align 1 _Z23histogram1D_smem_kernelPKiPjmm_param_1,
	.param .u64 _Z23histogram1D_smem_kernelPKiPjmm_param_2,
	.param .u64 _Z23histogram1D_smem_kernelPKiPjmm_param_3
)
{
	.reg .pred 	%p<7>;
	.reg .b32 	%r<23>;
	.reg .b64 	%rd<25>;

	ld.param.u64 	%rd14, [_Z23histogram1D_smem_kernelPKiPjmm_param_0];
	ld.param.u64 	%rd15, [_Z23histogram1D_smem_kernelPKiPjmm_param_1];
	ld.param.u64 	%rd16, [_Z23histogram1D_smem_kernelPKiPjmm_param_2];
	ld.param.u64 	%rd17, [_Z23histogram1D_smem_kernelPKiPjmm_param_3];
	mov.u32 	%r2, %ctaid.x;
	mov.u32 	%r1, %ntid.x;
	mov.u32 	%r3, %tid.x;
	mad.lo.s32 	%r4, %r2, %r1, %r3;
	cvt.u64.u32 	%rd23, %r4;
	cvt.u64.u32 	%rd24, %r3;
	setp.le.u64 	%p1, %rd17, %rd24;
	@%p1 bra 	$L__BB2_3;
	cvt.u64.u32 	%rd3, %r1;
	mov.u32 	%r7, sharedMem;
	mov.u64 	%rd22, %rd24;
$L__BB2_2:
	cvt.u32.u64 	%r5, %rd22;
	shl.b32 	%r6, %r5, 2;
	add.s32 	%r8, %r7, %r6;
	mov.b32 	%r9, 0;
	st.shared.u32 	[%r8], %r9;
	add.s64 	%rd22, %rd22, %rd3;
	setp.lt.u64 	%p2, %rd22, %rd17;
	@%p2 bra 	$L__BB2_2;
$L__BB2_3:
	bar.sync 	0;
	setp.le.u64 	%p3, %rd16, %rd23;
	@%p3 bra 	$L__BB2_6;
	mov.u32 	%r10, %nctaid.x;
	mul.lo.s32 	%r11, %r1, %r10;
	cvt.u64.u32 	%rd6, %r11;
	cvta.to.global.u64 	%rd7, %rd14;
	mov.u32 	%r14, sharedMem;
$L__BB2_5:
	shl.b64 	%rd18, %rd23, 2;
	add.s64 	%rd19, %rd7, %rd18;
	ld.global.u32 	%r12, [%rd19];
	shl.b32 	%r13, %r12, 2;
	add.s32 	%r15, %r14, %r13;
	atom.shared.add.u32 	%r16, [%r15], 1;
	add.s64 	%rd23, %rd23, %rd6;
	setp.lt.u64 	%p4, %rd23, %rd16;
	@%p4 bra 	$L__BB2_5;
$L__BB2_6:
	setp.le.u64 	%p5, %rd17, %rd24;
	bar.sync 	0;
	@%p5 bra 	$L__BB2_9;
	cvt.u64.u32 	%rd10, %r1;
	cvta.to.global.u64 	%rd11, %rd15;
	mov.u32 	%r19, sharedMem;
$L__BB2_8:
	shl.b64 	%rd20, %rd24, 2;
	add.s64 	%rd21, %rd11, %rd20;
	cvt.u32.u64 	%r17, %rd24;
	shl.b32 	%r18, %r17, 2;
	add.s32 	%r20, %r19, %r18;
	ld.shared.u32 	%r21, [%r20];
	atom.global.add.u32 	%r22, [%rd21], %r21;
	add.s64 	%rd24, %rd24, %rd10;
	setp.lt.u64 	%p6, %rd24, %rd17;
	@%p6 bra 	$L__BB2_8;
$L__BB2_9:
	ret;

}


// ===== COMPILED SASS (sm_100) =====

	.target	sm_100

	.elftype	@"ET_EXEC"


//--------------------- .note.nv.tkinfo           --------------------------
	.section	.note.nv.tkinfo,"",@"SHT_NOTE"
	.sectionflags	@"SHF_NOTE_NV_TKINFO"
	.tkinfo
        /*0018*/ 	.word	0x00000002
        /*0030*/ 	.string	""
        /*0030*/ 	.string	"ptxas"
        /*0030*/ 	.string	"Cuda compilation tools, release 13.0, V13.0.88"
        /*0030*/ 	.string	"Build cuda_13.0.r13.0/compiler.36424714_0"
        /*0030*/ 	.string	"-arch sm_100 -m 64 "



//--------------------- .note.nv.cuinfo           --------------------------
	.section	.note.nv.cuinfo,"",@"SHT_NOTE"
	.sectionflags	@"SHF_NOTE_NV_CUINFO"
        /*0018*/ 	.short	0x0002
        /*001a*/ 	.short	0x0064
        /*001c*/ 	.short	0x0082
	.zero		2


//--------------------- .nv.info                  --------------------------
	.section	.nv.info,"",@"SHT_CUDA_INFO"
	.align	4


	//----- nvinfo : EIATTR_REGCOUNT
	.align		4
        /*0000*/ 	.byte	0x04, 0x2f
        /*0002*/ 	.short	(.L_1 - .L_0)
	.align		4
.L_0:
        /*0004*/ 	.word	index@(_Z25saturate_histogram_kernelPjmm)
        /*0008*/ 	.word	0x0000000a


	//----- nvinfo : EIATTR_FRAME_SIZE
	.align		4
.L_1:
        /*000c*/ 	.byte	0x04, 0x11
        /*000e*/ 	.short	(.L_3 - .L_2)
	.align		4
.L_2:
        /*0010*/ 	.word	index@(_Z25saturate_histogram_kernelPjmm)
        /*0014*/ 	.word	0x00000000


	//----- nvinfo : EIATTR_REGCOUNT
	.align		4
.L_3:
        /*0018*/ 	.byte	0x04, 0x2f
        /*001a*/ 	.short	(.L_5 - .L_4)
	.align		4
.L_4:
        /*001c*/ 	.word	index@(_Z24histogram1D_basic_kernelPKiPjmm)
        /*0020*/ 	.word	0x0000000e


	//----- nvinfo : EIATTR_FRAME_SIZE
	.align		4
.L_5:
        /*0024*/ 	.byte	0x04, 0x11
        /*0026*/ 	.short	(.L_7 - .L_6)
	.align		4
.L_6:
        /*0028*/ 	.word	index@(_Z24histogram1D_basic_kernelPKiPjmm)
        /*002c*/ 	.word	0x00000000


	//----- nvinfo : EIATTR_REGCOUNT
	.align		4
.L_7:
        /*0030*/ 	.byte	0x04, 0x2f
        /*0032*/ 	.short	(.L_9 - .L_8)
	.align		4
.L_8:
        /*0034*/ 	.word	index@(_Z23histogram1D_smem_kernelPKiPjmm)
        /*0038*/ 	.word	0x0000000d


	//----- nvinfo : EIATTR_FRAME_SIZE
	.align		4
.L_9:
        /*003c*/ 	.byte	0x04, 0x11
        /*003e*/ 	.short	(.L_11 - .L_10)
	.align		4
.L_10:
        /*0040*/ 	.word	index@(_Z23histogram1D_smem_kernelPKiPjmm)
        /*0044*/ 	.word	0x00000000


	//----- nvinfo : EIATTR_MIN_STACK_SIZE
	.align		4
.L_11:
        /*0048*/ 	.byte	0x04, 0x12
        /*004a*/ 	.short	(.L_13 - .L_12)
	.align		4
.L_12:
        /*004c*/ 	.word	index@(_Z23histogram1D_smem_kernelPKiPjmm)
        /*0050*/ 	.word	0x00000000


	//----- nvinfo : EIATTR_MIN_STACK_SIZE
	.align		4
.L_13:
        /*0054*/ 	.byte	0x04, 0x12
        /*0056*/ 	.short	(.L_15 - .L_14)
	.align		4
.L_14:
        /*0058*/ 	.word	index@(_Z24histogram1D_basic_kernelPKiPjmm)
        /*005c*/ 	.word	0x00000000


	//----- nvinfo : EIATTR_MIN_STACK_SIZE
	.align		4
.L_15:
        /*0060*/ 	.byte	0x04, 0x12
        /*0062*/ 	.short	(.L_17 - .L_16)
	.align		4
.L_16:
        /*0064*/ 	.word	index@(_Z25saturate_histogram_kernelPjmm)
        /*0068*/ 	.word	0x00000000
.L_17:


//--------------------- .nv.compat                --------------------------
	.section	.nv.compat,"",@"SHT_CUDA_COMPAT_INFO"
	.align	4
        /*0000*/ 	.byte	0x02, 0x09, 0x00, 0x00, 0x02, 0x02, 0x01, 0x00, 0x02, 0x05, 0x05, 0x00, 0x03, 0x07, 0x01, 0x01
        /*0010*/ 	.byte	0x02, 0x03, 0x00, 0x00, 0x02, 0x06, 0x01, 0x00, 0x04, 0x0b, 0x08, 0x00, 0x09, 0x00, 0x00, 0x00
        /*0020*/ 	.byte	0x00, 0x00, 0x00, 0x00


//--------------------- .nv.info._Z23histogram1D_smem_kernelPKiPjmm --------------------------
	.section	.nv.info._Z23histogram1D_smem_kernelPKiPjmm,"",@"SHT_CUDA_INFO"
	.sectionflags	@""
	.align	4


	//----- nvinfo : EIATTR_CUDA_API_VERSION
	.align		4
        /*0000*/ 	.byte	0x04, 0x37
        /*0002*/ 	.short	(.L_19 - .L_18)
.L_18:
        /*0004*/ 	.word	0x00000082


	//----- nvinfo : EIATTR_KPARAM_INFO
	.align		4
.L_19:
        /*0008*/ 	.byte	0x04, 0x17
        /*000a*/ 	.short	(.L_21 - .L_20)
.L_20:
        /*000c*/ 	.word	0x00000000
        /*0010*/ 	.short	0x0003
        /*0012*/ 	.short	0x0018
        /*0014*/ 	.byte	0x00, 0xf0, 0x21, 0x00


	//----- nvinfo : EIATTR_KPARAM_INFO
	.align		4
.L_21:
        /*0018*/ 	.byte	0x04, 0x17
        /*001a*/ 	.short	(.L_23 - .L_22)
.L_22:
        /*001c*/ 	.word	0x00000000
        /*0020*/ 	.short	0x0002
        /*0022*/ 	.short	0x0010
        /*0024*/ 	.byte	0x00, 0xf0, 0x21, 0x00


	//----- nvinfo : EIATTR_KPARAM_INFO
	.align		4
.L_23:
        /*0028*/ 	.byte	0x04, 0x17
        /*002a*/ 	.short	(.L_25 - .L_24)
.L_24:
        /*002c*/ 	.word	0x00000000
        /*0030*/ 	.short	0x0001
        /*0032*/ 	.short	0x0008
        /*0034*/ 	.byte	0x00, 0xf5, 0x21, 0x00


	//----- nvinfo : EIATTR_KPARAM_INFO
	.align		4
.L_25:
        /*0038*/ 	.byte	0x04, 0x17
        /*003a*/ 	.short	(.L_27 - .L_26)
.L_26:
        /*003c*/ 	.word	0x00000000
        /*0040*/ 	.short	0x0000
        /*0042*/ 	.short	0x0000
        /*0044*/ 	.byte	0x00, 0xf5, 0x21, 0x00


	//----- nvinfo : EIATTR_SPARSE_MMA_MASK
	.align		4
.L_27:
        /*0048*/ 	.byte	0x03, 0x50
        /*004a*/ 	.short	0x0000


	//----- nvinfo : EIATTR_MAXREG_COUNT
	.align		4
        /*004c*/ 	.byte	0x03, 0x1b
        /*004e*/ 	.short	0x00ff


	//----- nvinfo : EIATTR_NUM_BARRIERS
	.align		4
        /*0050*/ 	.byte	0x02, 0x4c
        /*0052*/ 	.byte	0x01
	.zero		1


	//----- nvinfo : EIATTR_MERCURY_ISA_VERSION
	.align		4
        /*0054*/ 	.byte	0x03, 0x5f
        /*0056*/ 	.short	0x0101


	//----- nvinfo : EIATTR_VRC_CTA_INIT_COUNT
	.align		4
        /*0058*/ 	.byte	0x02, 0x4a
	.zero		1
	.zero		1


	//----- nvinfo : EIATTR_EXIT_INSTR_OFFSETS
	.align		4
        /*005c*/ 	.byte	0x04, 0x1c
        /*005e*/ 	.short	(.L_29 - .L_28)


	//   ....[0]....
.L_28:
        /*0060*/ 	.word	0x00000340


	//   ....[1]....
        /*0064*/ 	.word	0x00000430


	//----- nvinfo : EIATTR_CRS_STACK_SIZE
	.align		4
.L_29:
        /*0068*/ 	.byte	0x04, 0x1e
        /*006a*/ 	.short	(.L_31 - .L_30)
.L_30:
        /*006c*/ 	.word	0x00000000


	//----- nvinfo : EIATTR_CBANK_PARAM_SIZE
	.align		4
.L_31:
        /*0070*/ 	.byte	0x03, 0x19
        /*0072*/ 	.short	0x0020


	//----- nvinfo : EIATTR_PARAM_CBANK
	.align		4
        /*0074*/ 	.byte	0x04, 0x0a
        /*0076*/ 	.short	(.L_33 - .L_32)
	.align		4
.L_32:
        /*0078*/ 	.word	index@(.nv.constant0._Z23histogram1D_smem_kernelPKiPjmm)
        /*007c*/ 	.short	0x0380
        /*007e*/ 	.short	0x0020


	//----- nvinfo : EIATTR_SW_WAR
	.align		4
.L_33:
        /*0080*/ 	.byte	0x04, 0x36
        /*0082*/ 	.short	(.L_35 - .L_34)
.L_34:
        /*0084*/ 	.word	0x00000008
.L_35:


//--------------------- .nv.info._Z24histogram1D_basic_kernelPKiPjmm --------------------------
	.section	.nv.info._Z24histogram1D_basic_kernelPKiPjmm,"",@"SHT_CUDA_INFO"
	.sectionflags	@""
	.align	4


	//----- nvinfo : EIATTR_CUDA_API_VERSION
	.align		4
        /*0000*/ 	.byte	0x04, 0x37
        /*0002*/ 	.short	(.L_37 - .L_36)
.L_36:
        /*0004*/ 	.word	0x00000082


	//----- nvinfo : EIATTR_KPARAM_INFO
	.align		4
.L_37:
        /*0008*/ 	.byte	0x04, 0x17
        /*000a*/ 	.short	(.L_39 - .L_38)
.L_38:
        /*000c*/ 	.word	0x00000000
        /*0010*/ 	.short	0x0003
        /*0012*/ 	.short	0x0018
        /*0014*/ 	.byte	0x00, 0xf0, 0x21, 0x00


	//----- nvinfo : EIATTR_KPARAM_INFO
	.align		4
.L_39:
        /*0018*/ 	.byte	0x04, 0x17
        /*001a*/ 	.short	(.L_41 - .L_40)
.L_40:
        /*001c*/ 	.word	0x00000000
        /*0020*/ 	.short	0x0002
        /*0022*/ 	.short	0x0010
        /*0024*/ 	.byte	0x00, 0xf0, 0x21, 0x00


	//----- nvinfo : EIATTR_KPARAM_INFO
	.align		4
.L_41:
        /*0028*/ 	.byte	0x04, 0x17
        /*002a*/ 	.short	(.L_43 - .L_42)
.L_42:
        /*002c*/ 	.word	0x00000000
        /*0030*/ 	.short	0x0001
        /*0032*/ 	.short	0x0008
        /*0034*/ 	.byte	0x00, 0xf5, 0x21, 0x00


	//----- nvinfo : EIATTR_KPARAM_INFO
	.align		4
.L_43:
        /*0038*/ 	.byte	0x04, 0x17
        /*003a*/ 	.short	(.L_45 - .L_44)
.L_44:
        /*003c*/ 	.word	0x00000000
        /*0040*/ 	.short	0x0000
        /*0042*/ 	.short	0x0000
        /*0044*/ 	.byte	0x00, 0xf5, 0x21, 0x00


	//----- nvinfo : EIATTR_SPARSE_MMA_MASK
	.align		4
.L_45:
        /*0048*/ 	.byte	0x03, 0x50
        /*004a*/ 	.short	0x0000


	//----- nvinfo : EIATTR_MAXREG_COUNT
	.align		4
        /*004c*/ 	.byte	0x03, 0x1b
        /*004e*/ 	.short	0x00ff


	//----- nvinfo : EIATTR_MERCURY_ISA_VERSION
	.align		4
        /*0050*/ 	.byte	0x03, 0x5f
        /*0052*/ 	.short	0x0101


	//----- nvinfo : EIATTR_VRC_CTA_INIT_COUNT
	.align		4
        /*0054*/ 	.byte	0x02, 0x4a
	.zero		1
	.zero		1


	//----- nvinfo : EIATTR_EXIT_INSTR_OFFSETS
	.align		4
        /*0058*/ 	.byte	0x04, 0x1c
        /*005a*/ 	.short	(.L_47 - .L_46)


	//   ....[0]....
.L_46:
        /*005c*/ 	.word	0x000000a0


	//   ....[1]....
        /*0060*/ 	.word	0x000001a0


	//----- nvinfo : EIATTR_CRS_STACK_SIZE
	.align		4
.L_47:
        /*0064*/ 	.byte	0x04, 0x1e
        /*0066*/ 	.short	(.L_49 - .L_48)
.L_48:
        /*0068*/ 	.word	0x00000000


	//----- nvinfo : EIATTR_CBANK_PARAM_SIZE
	.align		4
.L_49:
        /*006c*/ 	.byte	0x03, 0x19
        /*006e*/ 	.short	0x0020


	//----- nvinfo : EIATTR_PARAM_CBANK
	.align		4
        /*0070*/ 	.byte	0x04, 0x0a
        /*0072*/ 	.short	(.L_51 - .L_50)
	.align		4
.L_50:
        /*0074*/ 	.word	index@(.nv.constant0._Z24histogram1D_basic_kernelPKiPjmm)
        /*0078*/ 	.short	0x0380
        /*007a*/ 	.short	0x0020


	//----- nvinfo : EIATTR_SW_WAR
	.align		4
.L_51:
        /*007c*/ 	.byte	0x04, 0x36
        /*007e*/ 	.short	(.L_53 - .L_52)
.L_52:
        /*0080*/ 	.word	0x00000008
.L_53:


//--------------------- .nv.info._Z25saturate_histogram_kernelPjmm --------------------------
	.section	.nv.info._Z25saturate_histogram_kernelPjmm,"",@"SHT_CUDA_INFO"
	.sectionflags	@""
	.align	4


	//----- nvinfo : EIATTR_CUDA_API_VERSION
	.align		4
        /*0000*/ 	.byte	0x04, 0x37
        /*0002*/ 	.short	(.L_55 - .L_54)
.L_54:
        /*0004*/ 	.word	0x00000082


	//----- nvinfo : EIATTR_KPARAM_INFO
	.align		4
.L_55:
        /*0008*/ 	.byte	0x04, 0x17
        /*000a*/ 	.short	(.L_57 - .L_56)
.L_56:
        /*000c*/ 	.word	0x00000000
        /*0010*/ 	.short	0x0002
        /*0012*/ 	.short	0x0010
        /*0014*/ 	.byte	0x00, 0xf0, 0x21, 0x00


	//----- nvinfo : EIATTR_KPARAM_INFO
	.align		4
.L_57:
        /*0018*/ 	.byte	0x04, 0x17
        /*001a*/ 	.short	(.L_59 - .L_58)
.L_58:
        /*001c*/ 	.word	0x00000000
        /*0020*/ 	.short	0x0001
        /*0022*/ 	.short	0x0008
        /*0024*/ 	.byte	0x00, 0xf0, 0x21, 0x00


	//----- nvinfo : EIATTR_KPARAM_INFO
	.align		4
.L_59:
        /*0028*/ 	.byte	0x04, 0x17
        /*002a*/ 	.short	(.L_61 - .L_60)
.L_60:
        /*002c*/ 	.word	0x00000000
        /*0030*/ 	.short	0x0000
        /*0032*/ 	.short	0x0000
        /*0034*/ 	.byte	0x00, 0xf5, 0x21, 0x00


	//----- nvinfo : EIATTR_SPARSE_MMA_MASK
	.align		4
.L_61:
        /*0038*/ 	.byte	0x03, 0x50
        /*003a*/ 	.short	0x0000


	//----- nvinfo : EIATTR_MAXREG_COUNT
	.align		4
        /*003c*/ 	.byte	0x03, 0x1b
        /*003e*/ 	.short	0x00ff


	//----- nvinfo : EIATTR_MERCURY_ISA_VERSION
	.align		4
        /*0040*/ 	.byte	0x03, 0x5f
        /*0042*/ 	.short	0x0101


	//----- nvinfo : EIATTR_VRC_CTA_INIT_COUNT
	.align		4
        /*0044*/ 	.byte	0x02, 0x4a
	.zero		1
	.zero		1


	//----- nvinfo : EIATTR_EXIT_INSTR_OFFSETS
	.align		4
        /*0048*/ 	.byte	0x04, 0x1c
        /*004a*/ 	.short	(.L_63 - .L_62)


	//   ....[0]....
.L_62:
        /*004c*/ 	.word	0x000000a0


	//   ....[1]....
        /*0050*/ 	.word	0x000001c0


	//----- nvinfo : EIATTR_CRS_STACK_SIZE
	.align		4
.L_63:
        /*0054*/ 	.byte	0x04, 0x1e
        /*0056*/ 	.short	(.L_65 - .L_64)
.L_64:
        /*0058*/ 	.word	0x00000000


	//----- nvinfo : EIATTR_CBANK_PARAM_SIZE
	.align		4
.L_65:
        /*005c*/ 	.byte	0x03, 0x19
        /*005e*/ 	.short	0x0018


	//----- nvinfo : EIATTR_PARAM_CBANK
	.align		4
        /*0060*/ 	.byte	0x04, 0x0a
        /*0062*/ 	.short	(.L_67 - .L_66)
	.align		4
.L_66:
        /*0064*/ 	.word	index@(.nv.constant0._Z25saturate_histogram_kernelPjmm)
        /*0068*/ 	.short	0x0380
        /*006a*/ 	.short	0x0018


	//----- nvinfo : EIATTR_SW_WAR
	.align		4
.L_67:
        /*006c*/ 	.byte	0x04, 0x36
        /*006e*/ 	.short	(.L_69 - .L_68)
.L_68:
        /*0070*/ 	.word	0x00000008
.L_69:


//--------------------- .nv.callgraph             --------------------------
	.section	.nv.callgraph,"",@"SHT_CUDA_CALLGRAPH"
	.align	4
	.sectionentsize	8
	.align		4
        /*0000*/ 	.word	0x00000000
	.align		4
        /*0004*/ 	.word	0xffffffff
	.align		4
        /*0008*/ 	.word	0x00000000
	.align		4
        /*000c*/ 	.word	0xfffffffe
	.align		4
        /*0010*/ 	.word	0x00000000
	.align		4
        /*0014*/ 	.word	0xfffffffd
	.align		4
        /*0018*/ 	.word	0x00000000
	.align		4
        /*001c*/ 	.word	0xfffffffc


//--------------------- .text._Z23histogram1D_smem_kernelPKiPjmm --------------------------
	.section	.text._Z23histogram1D_smem_kernelPKiPjmm,"ax",@progbits
	.align	128
        .global         _Z23histogram1D_smem_kernelPKiPjmm
        .type           _Z23histogram1D_smem_kernelPKiPjmm,@function
        .size           _Z23histogram1D_smem_kernelPKiPjmm,(.L_x_12 - _Z23histogram1D_smem_kernelPKiPjmm)
        .other          _Z23histogram1D_smem_kernelPKiPjmm,@"STO_CUDA_ENTRY STV_DEFAULT"
_Z23histogram1D_smem_kernelPKiPjmm:
.text._Z23histogram1D_smem_kernelPKiPjmm:
[----:B------:R-:W-:Y:S01]  /*0000*/  LDC R1, c[0x0][0x37c] ;  /* 0x0000df00ff017b82 */ /* 0x000fe20000000800 */
[----:B------:R-:W0:Y:S01]  /*0010*/  S2R R7, SR_TID.X ;  /* 0x0000000000077919 */ /* 0x000e220000002100 */
[----:B------:R-:W0:Y:S06]  /*0020*/  LDCU.64 UR8, c[0x0][0x398] ;  /* 0x00007300ff0877ac */ /* 0x000e2c0008000a00 */
[----:B------:R-:W1:Y:S01]  /*0030*/  S2UR UR4, SR_CTAID.X ;  /* 0x00000000000479c3 */ /* 0x000e620000002500 */
[----:B------:R-:W-:Y:S01]  /*0040*/  IMAD.MOV.U32 R10, RZ, RZ, RZ ;  /* 0x000000ffff0a7224 */ /* 0x000fe200078e00ff */
[----:B------:R-:W-:Y:S01]  /*0050*/  BSSY.RECONVERGENT B0, `(.L_x_0) ;  /* 0x000001a000007945 */ /* 0x000fe20003800200 */
[----:B------:R-:W2:Y:S01]  /*0060*/  LDCU.64 UR10, c[0x0][0x390] ;  /* 0x00007200ff0a77ac */ /* 0x000ea20008000a00 */
[----:B------:R-:W-:Y:S01]  /*0070*/  IMAD.MOV.U32 R8, RZ, RZ, RZ ;  /* 0x000000ffff087224 */ /* 0x000fe200078e00ff */
[----:B------:R-:W3:Y:S03]  /*0080*/  LDCU.64 UR6, c[0x0][0x358] ;  /* 0x00006b00ff0677ac */ /* 0x000ee60008000a00 */
[----:B------:R-:W1:Y:S01]  /*0090*/  LDC R6, c[0x0][0x360] ;  /* 0x0000d800ff067b82 */ /* 0x000e620000000800 */
[----:B------:R-:W4:Y:S01]  /*00a0*/  LDCU.64 UR12, c[0x0][0x380] ;  /* 0x00007000ff0c77ac */ /* 0x000f220008000a00 */
[C---:B0-----:R-:W-:Y:S01]  /*00b0*/  ISETP.GE.U32.AND P1, PT, R7.reuse, UR8, PT ;  /* 0x0000000807007c0c */ /* 0x041fe2000bf26070 */
[----:B-1----:R-:W-:Y:S01]  /*00c0*/  IMAD R9, R6, UR4, R7 ;  /* 0x0000000406097c24 */ /* 0x002fe2000f8e0207 */
[----:B------:R-:W-:-:S02]  /*00d0*/  ISETP.GE.U32.AND P0, PT, R7, UR8, PT ;  /* 0x0000000807007c0c */ /* 0x000fc4000bf06070 */
[----:B------:R-:W-:Y:S02]  /*00e0*/  ISETP.GE.U32.AND.EX P1, PT, RZ, UR9, PT, P1 ;  /* 0x00000009ff007c0c */ /* 0x000fe4000bf26110 */
[----:B--2---:R-:W-:Y:S02]  /*00f0*/  ISETP.GE.U32.AND P2, PT, R9, UR10, PT ;  /* 0x0000000a09007c0c */ /* 0x004fe4000bf46070 */
[----:B------:R-:W-:Y:S02]  /*0100*/  ISETP.GE.U32.AND.EX P0, PT, R8, UR9, PT, P0 ;  /* 0x0000000908007c0c */ /* 0x000fe4000bf06100 */
[----:B------:R-:W-:-:S07]  /*0110*/  ISETP.GE.U32.AND.EX P2, PT, R10, UR11, PT, P2 ;  /* 0x0000000b0a007c0c */ /* 0x000fce000bf46120 */
[----:B---34-:R-:W-:Y:S06]  /*0120*/  @P1 BRA `(.L_x_1) ;  /* 0x0000000000301947 */ /* 0x018fec0003800000 */
[----:B------:R-:W0:Y:S01]  /*0130*/  S2R R3, SR_CgaCtaId ;  /* 0x0000000000037919 */ /* 0x000e220000008800 */
[----:B------:R-:W-:Y:S01]  /*0140*/  MOV R0, 0x400 ;  /* 0x0000040000007802 */ /* 0x000fe20000000f00 */
[----:B------:R-:W-:Y:S02]  /*0150*/  IMAD.MOV.U32 R5, RZ, RZ, R7 ;  /* 0x000000ffff057224 */ /* 0x000fe400078e0007 */
[----:B------:R-:W-:Y:S01]  /*0160*/  IMAD.MOV.U32 R4, RZ, RZ, R8 ;  /* 0x000000ffff047224 */ /* 0x000fe200078e0008 */
[----:B0-----:R-:W-:-:S07]  /*0170*/  LEA R0, R3, R0, 0x18 ;  /* 0x0000000003007211 */ /* 0x001fce00078ec0ff */
.L_x_2:
[----:B------:R-:W-:Y:S01]  /*0180*/  IMAD R2, R5, 0x4, R0 ;  /* 0x0000000405027824 */ /* 0x000fe200078e0200 */
[----:B------:R-:W-:-:S04]  /*0190*/  IADD3 R5, P1, PT, R6, R5, RZ ;  /* 0x0000000506057210 */ /* 0x000fc80007f3e0ff */
[----:B------:R0:W-:Y:S01]  /*01a0*/  STS [R2], RZ ;  /* 0x000000ff02007388 */ /* 0x0001e20000000800 */
[----:B------:R-:W-:Y:S01]  /*01b0*/  IMAD.X R4, RZ, RZ, R4, P1 ;  /* 0x000000ffff047224 */ /* 0x000fe200008e0604 */
[----:B------:R-:W-:-:S04]  /*01c0*/  ISETP.GE.U32.AND P1, PT, R5, UR8, PT ;  /* 0x0000000805007c0c */ /* 0x000fc8000bf26070 */
[----:B------:R-:W-:-:S13]  /*01d0*/  ISETP.GE.U32.AND.EX P1, PT, R4, UR9, PT, P1 ;  /* 0x0000000904007c0c */ /* 0x000fda000bf26110 */
[----:B0-----:R-:W-:Y:S05]  /*01e0*/  @!P1 BRA `(.L_x_2) ;  /* 0xfffffffc00e49947 */ /* 0x001fea000383ffff */
.L_x_1:
[----:B------:R-:W-:Y:S05]  /*01f0*/  BSYNC.RECONVERGENT B0 ;  /* 0x0000000000007941 */ /* 0x000fea0003800200 */
.L_x_0:
[----:B------:R-:W-:Y:S06]  /*0200*/  BAR.SYNC.DEFER_BLOCKING 0x0 ;  /* 0x0000000000007b1d */ /* 0x000fec0000010000 */
[----:B------:R-:W-:Y:S04]  /*0210*/  BSSY.RECONVERGENT B0, `(.L_x_3) ;  /* 0x0000011000007945 */ /* 0x000fe80003800200 */
[----:B------:R-:W-:Y:S05]  /*0220*/  @P2 BRA `(.L_x_4) ;  /* 0x00000000003c2947 */ /* 0x000fea0003800000 */
[----:B------:R-:W0:Y:S01]  /*0230*/  S2R R3, SR_CgaCtaId ;  /* 0x0000000000037919 */ /* 0x000e220000008800 */
[----:B------:R-:W1:Y:S01]  /*0240*/  LDCU UR4, c[0x0][0x370] ;  /* 0x00006e00ff0477ac */ /* 0x000e620008000800 */
[----:B------:R-:W-:-:S04]  /*0250*/  MOV R0, 0x400 ;  /* 0x0000040000007802 */ /* 0x000fc80000000f00 */
[----:B0-----:R-:W-:Y:S01]  /*0260*/  LEA R5, R3, R0, 0x18 ;  /* 0x0000000003057211 */ /* 0x001fe200078ec0ff */
[----:B-1----:R-:W-:-:S07]  /*0270*/  IMAD R0, R6, UR4, RZ ;  /* 0x0000000406007c24 */ /* 0x002fce000f8e02ff */
.L_x_5:
[----:B------:R-:W-:-:S04]  /*0280*/  LEA R2, P1, R9, UR12, 0x2 ;  /* 0x0000000c09027c11 */ /* 0x000fc8000f8210ff */
[----:B------:R-:W-:-:S05]  /*0290*/  LEA.HI.X R3, R9, UR13, R10, 0x2, P1 ;  /* 0x0000000d09037c11 */ /* 0x000fca00088f140a */
[----:B------:R-:W2:Y:S01]  /*02a0*/  LDG.E R2, desc[UR6][R2.64] ;  /* 0x0000000602027981 */ /* 0x000ea2000c1e1900 */
[----:B------:R-:W-:-:S05]  /*02b0*/  IADD3 R9, P1, PT, R0, R9, RZ ;  /* 0x0000000900097210 */ /* 0x000fca0007f3e0ff */
[----:B------:R-:W-:Y:S01]  /*02c0*/  IMAD.X R10, RZ, RZ, R10, P1 ;  /* 0x000000ffff0a7224 */ /* 0x000fe200008e060a */
[----:B------:R-:W-:-:S04]  /*02d0*/  ISETP.GE.U32.AND P1, PT, R9, UR10, PT ;  /* 0x0000000a09007c0c */ /* 0x000fc8000bf26070 */
[----:B------:R-:W-:Y:S01]  /*02e0*/  ISETP.GE.U32.AND.EX P1, PT, R10, UR11, PT, P1 ;  /* 0x0000000b0a007c0c */ /* 0x000fe2000bf26110 */
[----:B0-2---:R-:W-:-:S05]  /*02f0*/  IMAD R4, R2, 0x4, R5 ;  /* 0x0000000402047824 */ /* 0x005fca00078e0205 */
[----:B------:R0:W-:Y:S07]  /*0300*/  ATOMS.POPC.INC.32 RZ, [R4+URZ] ;  /* 0x0000000004ff7f8c */ /* 0x0001ee000d8000ff */
[----:B------:R-:W-:Y:S05]  /*0310*/  @!P1 BRA `(.L_x_5) ;  /* 0xfffffffc00d89947 */ /* 0x000fea000383ffff */
.L_x_4:
[----:B------:R-:W-:Y:S05]  /*0320*/  BSYNC.RECONVERGENT B0 ;  /* 0x0000000000007941 */ /* 0x000fea0003800200 */
.L_x_3:
[----:B------:R-:W-:Y:S06]  /*0330*/  BAR.SYNC.DEFER_BLOCKING 0x0 ;  /* 0x0000000000007b1d */ /* 0x000fec0000010000 */
[----:B------:R-:W-:Y:S05]  /*0340*/  @P0 EXIT ;  /* 0x000000000000094d */ /* 0x000fea0003800000 */
[----:B------:R-:W1:Y:S01]  /*0350*/  S2UR UR5, SR_CgaCtaId ;  /* 0x00000000000579c3 */ /* 0x000e620000008800 */
[----:B------:R-:W-:Y:S01]  /*0360*/  UMOV UR4, 0x400 ;  /* 0x0000040000047882 */ /* 0x000fe20000000000 */
[----:B------:R-:W2:Y:S02]  /*0370*/  LDCU.64 UR10, c[0x0][0x388] ;  /* 0x00007100ff0a77ac */ /* 0x000ea40008000a00 */
[----:B-12---:R-:W-:-:S12]  /*0380*/  ULEA UR4, UR5, UR4, 0x18 ;  /* 0x0000000405047291 */ /* 0x006fd8000f8ec0ff */
.L_x_6:
[C---:B------:R-:W-:Y:S02]  /*0390*/  LEA R0, R7.reuse, UR4, 0x2 ;  /* 0x0000000407007c11 */ /* 0x040fe4000f8e10ff */
[----:B-1----:R-:W-:-:S03]  /*03a0*/  LEA R2, P0, R7, UR10, 0x2 ;  /* 0x0000000a07027c11 */ /* 0x002fc6000f8010ff */
[----:B------:R-:W1:Y:S01]  /*03b0*/  LDS R5, [R0] ;  /* 0x0000000000057984 */ /* 0x000e620000000800 */
[----:B------:R-:W-:Y:S02]  /*03c0*/  LEA.HI.X R3, R7, UR11, R8, 0x2, P0 ;  /* 0x0000000b07037c11 */ /* 0x000fe400080f1408 */
[----:B------:R-:W-:-:S05]  /*03d0*/  IADD3 R7, P0, PT, R6, R7, RZ ;  /* 0x0000000706077210 */ /* 0x000fca0007f1e0ff */
[----:B------:R-:W-:Y:S01]  /*03e0*/  IMAD.X R8, RZ, RZ, R8, P0 ;  /* 0x000000ffff087224 */ /* 0x000fe200000e0608 */
[----:B------:R-:W-:-:S04]  /*03f0*/  ISETP.GE.U32.AND P0, PT, R7, UR8, PT ;  /* 0x0000000807007c0c */ /* 0x000fc8000bf06070 */
[----:B------:R-:W-:Y:S01]  /*0400*/  ISETP.GE.U32.AND.EX P0, PT, R8, UR9, PT, P0 ;  /* 0x0000000908007c0c */ /* 0x000fe2000bf06100 */
[----:B-1----:R1:W-:-:S12]  /*0410*/  REDG.E.ADD.STRONG.GPU desc[UR6][R2.64], R5 ;  /* 0x000000050200798e */ /* 0x0023d8000c12e106 */
[----:B------:R-:W-:Y:S05]  /*0420*/  @!P0 BRA `(.L_x_6) ;  /* 0xfffffffc00d88947 */ /* 0x000fea000383ffff */
[----:B------:R-:W-:Y:S05]  /*0430*/  EXIT ;  /* 0x000000000000794d */ /* 0x000fea0003800000 */
.L_x_7:
[----:B------:R-:W-:-:S00]  /*0440*/  BRA `(.L_x_7) ;  /* 0xfffffffc00fc7947 */ /* 0x000fc0000383ffff */
[----:B------:R-:W-:-:S00]  /*0450*/  NOP ;  /* 0x0000000000007918 */ /* 0x000fc00000000000 */
        /* <DEDUP_REMOVED lines=10> */
.L_x_12:


//--------------------- .text._Z24histogram1D_basic_kernelPKiPjmm --------------------------
	.section	.text._Z24histogram1D_basic_kernelPKiPjmm,"ax",@progbits
	.align	128
        .global         _Z24histogram1D_basic_kernelPKiPjmm
        .type           _Z24histogram1D_basic_kernelPKiPjmm,@function
        .size           _Z24histogram1D_basic_kernelPKiPjmm,(.L_x_13 - _Z24histogram1D_basic_kernelPKiPjmm)
        .other          _Z24histogram1D_basic_kernelPKiPjmm,@"STO_CUDA_ENTRY STV_DEFAULT"
_Z24histogram1D_basic_kernelPKiPjmm:
.text._Z24histogram1D_basic_kernelPKiPjmm:
[----:B------:R-:W-:Y:S01]  /*0000*/  LDC R1, c[0x0][0x37c] ;  /* 0x0000df00ff017b82 */ /* 0x000fe20000000800 */
[----:B------:R-:W0:Y:S07]  /*0010*/  S2R R3, SR_TID.X ;  /* 0x0000000000037919 */ /* 0x000e2e0000002100 */
[----:B------:R-:W0:Y:S01]  /*0020*/  S2UR UR4, SR_CTAID.X ;  /* 0x00000000000479c3 */ /* 0x000e220000002500 */
[----:B------:R-:W1:Y:S07]  /*0030*/  LDCU.64 UR6, c[0x0][0x390] ;  /* 0x00007200ff0677ac */ /* 0x000e6e0008000a00 */
[----:B------:R-:W0:Y:S01]  /*0040*/  LDC R8, c[0x0][0x360] ;  /* 0x0000d800ff087b82 */ /* 0x000e220000000800 */
[----:B------:R-:W2:Y:S01]  /*0050*/  LDCU UR5, c[0x0][0x370] ;  /* 0x00006e00ff0577ac */ /* 0x000ea20008000800 */
[----:B0-----:R-:W-:-:S02]  /*0060*/  IMAD R0, R8, UR4, R3 ;  /* 0x0000000408007c24 */ /* 0x001fc4000f8e0203 */
[----:B--2---:R-:W-:-:S03]  /*0070*/  IMAD R8, R8, UR5, RZ ;  /* 0x0000000508087c24 */ /* 0x004fc6000f8e02ff */
[----:B-1----:R-:W-:-:S04]  /*0080*/  ISETP.GE.U32.AND P0, PT, R0, UR6, PT ;  /* 0x0000000600007c0c */ /* 0x002fc8000bf06070 */
[----:B------:R-:W-:-:S13]  /*0090*/  ISETP.GE.U32.AND.EX P0, PT, RZ, UR7, PT, P0 ;  /* 0x00000007ff007c0c */ /* 0x000fda000bf06100 */
[----:B------:R-:W-:Y:S05]  /*00a0*/  @P0 EXIT ;  /* 0x000000000000094d */ /* 0x000fea0003800000 */
[----:B------:R-:W0:Y:S01]  /*00b0*/  LDC.64 R6, c[0x0][0x388] ;  /* 0x0000e200ff067b82 */ /* 0x000e220000000a00 */
[----:B------:R-:W-:Y:S01]  /*00c0*/  IMAD.MOV.U32 R9, RZ, RZ, RZ ;  /* 0x000000ffff097224 */ /* 0x000fe200078e00ff */
[----:B------:R-:W1:Y:S01]  /*00d0*/  LDCU.64 UR4, c[0x0][0x358] ;  /* 0x00006b00ff0477ac */ /* 0x000e620008000a00 */
[----:B------:R-:W2:Y:S05]  /*00e0*/  LDCU.64 UR8, c[0x0][0x380] ;  /* 0x00007000ff0877ac */ /* 0x000eaa0008000a00 */
.L_x_8:
[----:B--2---:R-:W-:-:S04]  /*00f0*/  LEA R4, P0, R0, UR8, 0x2 ;  /* 0x0000000800047c11 */ /* 0x004fc8000f8010ff */
[----:B------:R-:W-:-:S05]  /*0100*/  LEA.HI.X R5, R0, UR9, R9, 0x2, P0 ;  /* 0x0000000900057c11 */ /* 0x000fca00080f1409 */
[----:B-1-3--:R-:W0:Y:S01]  /*0110*/  LDG.E R3, desc[UR4][R4.64] ;  /* 0x0000000404037981 */ /* 0x00ae22000c1e1900 */
[----:B------:R-:W-:Y:S01]  /*0120*/  IADD3 R0, P0, PT, R8, R0, RZ ;  /* 0x0000000008007210 */ /* 0x000fe20007f1e0ff */
[----:B------:R-:W-:-:S04]  /*0130*/  IMAD.MOV.U32 R11, RZ, RZ, 0x1 ;  /* 0x00000001ff0b7424 */ /* 0x000fc800078e00ff */
[----:B------:R-:W-:Y:S01]  /*0140*/  IMAD.X R9, RZ, RZ, R9, P0 ;  /* 0x000000ffff097224 */ /* 0x000fe200000e0609 */
[----:B------:R-:W-:-:S04]  /*0150*/  ISETP.GE.U32.AND P0, PT, R0, UR6, PT ;  /* 0x0000000600007c0c */ /* 0x000fc8000bf06070 */
[----:B------:R-:W-:Y:S01]  /*0160*/  ISETP.GE.U32.AND.EX P0, PT, R9, UR7, PT, P0 ;  /* 0x0000000709007c0c */ /* 0x000fe2000bf06100 */
[----:B0-----:R-:W-:-:S05]  /*0170*/  IMAD.WIDE R2, R3, 0x4, R6 ;  /* 0x0000000403027825 */ /* 0x001fca00078e0206 */
[----:B------:R3:W-:Y:S07]  /*0180*/  REDG.E.ADD.STRONG.GPU desc[UR4][R2.64], R11 ;  /* 0x0000000b0200798e */ /* 0x0007ee000c12e104 */
[----:B------:R-:W-:Y:S05]  /*0190*/  @!P0 BRA `(.L_x_8) ;  /* 0xfffffffc00d48947 */ /* 0x000fea000383ffff */
[----:B------:R-:W-:Y:S05]  /*01a0*/  EXIT ;  /* 0x000000000000794d */ /* 0x000fea0003800000 */
.L_x_9:
        /* <DEDUP_REMOVED lines=13> */
.L_x_13:


//--------------------- .text._Z25saturate_histogram_kernelPjmm --------------------------
	.section	.text._Z25saturate_histogram_kernelPjmm,"ax",@progbits
	.align	128
        .global         _Z25saturate_histogram_kernelPjmm
        .type           _Z25saturate_histogram_kernelPjmm,@function
        .size           _Z25saturate_histogram_kernelPjmm,(.L_x_14 - _Z25saturate_histogram_kernelPjmm)
        .other          _Z25saturate_histogram_kernelPjmm,@"STO_CUDA_ENTRY STV_DEFAULT"
_Z25saturate_histogram_kernelPjmm:
.text._Z25saturate_histogram_kernelPjmm:
        /* <DEDUP_REMOVED lines=11> */
[----:B------:R-:W-:Y:S01]  /*00b0*/  IMAD.MOV.U32 R7, RZ, RZ, R0 ;  /* 0x000000ffff077224 */ /* 0x000fe200078e0000 */
[----:B------:R-:W0:Y:S01]  /*00c0*/  LDCU.64 UR4, c[0x0][0x358] ;  /* 0x00006b00ff0477ac */ /* 0x000e220008000a00 */
[----:B------:R-:W-:Y:S01]  /*00d0*/  IMAD.MOV.U32 R6, RZ, RZ, RZ ;  /* 0x000000ffff067224 */ /* 0x000fe200078e00ff */
[----:B------:R-:W1:Y:S01]  /*00e0*/  LDCU.64 UR8, c[0x0][0x380] ;  /* 0x00007000ff0877ac */ /* 0x000e620008000a00 */
[----:B------:R-:W2:Y:S05]  /*00f0*/  LDCU.64 UR10, c[0x0][0x390] ;  /* 0x00007200ff0a77ac */ /* 0x000eaa0008000a00 */
.L_x_10:
[----:B-1----:R-:W-:-:S04]  /*0100*/  LEA R2, P0, R7, UR8, 0x2 ;  /* 0x0000000807027c11 */ /* 0x002fc8000f8010ff */
[----:B------:R-:W-:-:S05]  /*0110*/  LEA.HI.X R3, R7, UR9, R6, 0x2, P0 ;  /* 0x0000000907037c11 */ /* 0x000fca00080f1406 */
[----:B0-----:R-:W2:Y:S02]  /*0120*/  LDG.E R0, desc[UR4][R2.64] ;  /* 0x0000000402007981 */ /* 0x001ea4000c1e1900 */
[----:B--2---:R-:W-:-:S04]  /*0130*/  ISETP.LT.U32.AND P0, PT, R0, UR10, PT ;  /* 0x0000000a00007c0c */ /* 0x004fc8000bf01070 */
[----:B------:R-:W-:-:S04]  /*0140*/  ISETP.LT.U32.AND.EX P0, PT, RZ, UR11, PT, P0 ;  /* 0x0000000bff007c0c */ /* 0x000fc8000bf01100 */
[----:B------:R-:W-:Y:S02]  /*0150*/  SEL R5, R0, UR10, P0 ;  /* 0x0000000a00057c07 */ /* 0x000fe40008000000 */
[----:B------:R-:W-:-:S03]  /*0160*/  IADD3 R7, P0, PT, R4, R7, RZ ;  /* 0x0000000704077210 */ /* 0x000fc60007f1e0ff */
[----:B------:R3:W-:Y:S02]  /*0170*/  STG.E desc[UR4][R2.64], R5 ;  /* 0x0000000502007986 */ /* 0x0007e4000c101904 */
[----:B------:R-:W-:Y:S01]  /*0180*/  IMAD.X R6, RZ, RZ, R6, P0 ;  /* 0x000000ffff067224 */ /* 0x000fe200000e0606 */
[----:B------:R-:W-:-:S04]  /*0190*/  ISETP.GE.U32.AND P0, PT, R7, UR6, PT ;  /* 0x0000000607007c0c */ /* 0x000fc8000bf06070 */
[----:B------:R-:W-:-:S13]  /*01a0*/  ISETP.GE.U32.AND.EX P0, PT, R6, UR7, PT, P0 ;  /* 0x0000000706007c0c */ /* 0x000fda000bf06100 */
[----:B---3--:R-:W-:Y:S05]  /*01b0*/  @!P0 BRA `(.L_x_10) ;  /* 0xfffffffc00d08947 */ /* 0x008fea000383ffff */
[----:B------:R-:W-:Y:S05]  /*01c0*/  EXIT ;  /* 0x000000000000794d */ /* 0x000fea0003800000 */
.L_x_11:
        /* <DEDUP_REMOVED lines=11> */
.L_x_14:


//--------------------- .nv.shared._Z23histogram1D_smem_kernelPKiPjmm --------------------------
	.section	.nv.shared._Z23histogram1D_smem_kernelPKiPjmm,"aw",@nobits
	.sectionflags	@""
	.align	16
	.zero		1024


//--------------------- .nv.shared.reserved.0     --------------------------
	.section	.nv.shared.reserved.0,"aw",@nobits
	.weak		__nv_reservedSMEM_offset_0_alias
	.size		__nv_reservedSMEM_offset_0_alias, 0, 64
	.other		__nv_reservedSMEM_offset_0_alias,@"STO_CUDA_RESERVED_SHARED STV_DEFAULT"
__nv_reservedSMEM_offset_0_alias:
	.zero		0
	.zero		64


//--------------------- .nv.shared._Z24histogram1D_basic_kernelPKiPjmm --------------------------
	.section	.nv.shared._Z24histogram1D_basic_kernelPKiPjmm,"aw",@nobits
	.sectionflags	@""
	.align	16
	.zero		1024


//--------------------- .nv.shared._Z25saturate_histogram_kernelPjmm --------------------------
	.section	.nv.shared._Z25saturate_histogram_kernelPjmm,"aw",@nobits
	.sectionflags	@""
	.align	16
	.zero		1024


//--------------------- .nv.constant0._Z23histogram1D_smem_kernelPKiPjmm --------------------------
	.section	.nv.constant0._Z23histogram1D_smem_kernelPKiPjmm,"a",@progbits
	.sectionflags	@""
	.align	4
.nv.constant0._Z23histogram1D_smem_kernelPKiPjmm:
	.zero		928


//--------------------- .nv.constant0._Z24histogram1D_basic_kernelPKiPjmm --------------------------
	.section	.nv.constant0._Z24histogram1D_basic_kernelPKiPjmm,"a",@progbits
	.sectionflags	@""
	.align	4
.nv.constant0._Z24histogram1D_basic_kernelPKiPjmm:
	.zero		928


//--------------------- .nv.constant0._Z25saturate_histogram_kernelPjmm --------------------------
	.section	.nv.constant0._Z25saturate_histogram_kernelPjmm,"a",@progbits
	.sectionflags	@""
	.align	4
.nv.constant0._Z25saturate_histogram_kernelPjmm:
	.zero		920


//--------------------- SYMBOLS --------------------------

	.type		.nv.reservedSmem.offset0,@object
	.size		.nv.reservedSmem.offset0,0x4
	.type		.nv.reservedSmem.cap,@object
	.size		.nv.reservedSmem.cap,0x4
